//
// Generated by NVIDIA NVVM Compiler
//
// Compiler Build ID: CL-36424714
// Cuda compilation tools, release 13.0, V13.0.88
// Based on NVVM 20.0.0
//

.version 9.0
.target sm_100
.address_size 64

	// .globl	_Z8scalMultPf
.const .align 4 .b8 A[4000];
.const .align 4 .b8 B[4000];

.visible .entry _Z8scalMultPf(
	.param .u64 .ptr .align 1 _Z8scalMultPf_param_0
)
{
	.reg .pred 	%p<12>;
	.reg .b32 	%r<23>;
	.reg .b32 	%f<67>;
	.reg .b64 	%rd<30>;

	ld.param.u64 	%rd5, [_Z8scalMultPf_param_0];
	mov.u32 	%r1, %ctaid.x;
	mov.u32 	%r2, %ntid.x;
	mov.u32 	%r14, %tid.x;
	mad.lo.s32 	%r15, %r1, %r2, %r14;
	setp.gt.s32 	%p1, %r15, 999;
	setp.ne.s32 	%p2, %r14, 0;
	or.pred  	%p3, %p2, %p1;
	@%p3 bra 	$L__BB0_13;
	and.b32  	%r3, %r2, 7;
	setp.lt.u32 	%p4, %r2, 8;
	mov.f32 	%f66, 0f00000000;
	mov.b32 	%r21, 0;
	@%p4 bra 	$L__BB0_4;
	and.b32  	%r21, %r2, 2040;
	mov.u64 	%rd8, A;
	add.s64 	%rd29, %rd8, 16;
	mov.u64 	%rd9, B;
	add.s64 	%rd28, %rd9, 16;
	and.b32  	%r17, %r2, -8;
	neg.s32 	%r19, %r17;
	mov.f32 	%f66, 0f00000000;
$L__BB0_3:
	.pragma "nounroll";
	ld.const.f32 	%f16, [%rd29+-16];
	ld.const.f32 	%f17, [%rd28+-16];
	fma.rn.f32 	%f18, %f16, %f17, %f66;
	ld.const.f32 	%f19, [%rd29+-12];
	ld.const.f32 	%f20, [%rd28+-12];
	fma.rn.f32 	%f21, %f19, %f20, %f18;
	ld.const.f32 	%f22, [%rd29+-8];
	ld.const.f32 	%f23, [%rd28+-8];
	fma.rn.f32 	%f24, %f22, %f23, %f21;
	ld.const.f32 	%f25, [%rd29+-4];
	ld.const.f32 	%f26, [%rd28+-4];
	fma.rn.f32 	%f27, %f25, %f26, %f24;
	ld.const.f32 	%f28, [%rd29];
	ld.const.f32 	%f29, [%rd28];
	fma.rn.f32 	%f30, %f28, %f29, %f27;
	ld.const.f32 	%f31, [%rd29+4];
	ld.const.f32 	%f32, [%rd28+4];
	fma.rn.f32 	%f33, %f31, %f32, %f30;
	ld.const.f32 	%f34, [%rd29+8];
	ld.const.f32 	%f35, [%rd28+8];
	fma.rn.f32 	%f36, %f34, %f35, %f33;
	ld.const.f32 	%f37, [%rd29+12];
	ld.const.f32 	%f38, [%rd28+12];
	fma.rn.f32 	%f66, %f37, %f38, %f36;
	add.s32 	%r19, %r19, 8;
	add.s64 	%rd29, %rd29, 32;
	add.s64 	%rd28, %rd28, 32;
	setp.ne.s32 	%p5, %r19, 0;
	@%p5 bra 	$L__BB0_3;
$L__BB0_4:
	setp.eq.s32 	%p6, %r3, 0;
	@%p6 bra 	$L__BB0_12;
	and.b32  	%r9, %r2, 3;
	setp.lt.u32 	%p7, %r3, 4;
	@%p7 bra 	$L__BB0_7;
	mul.wide.u32 	%rd10, %r21, 4;
	mov.u64 	%rd11, A;
	add.s64 	%rd12, %rd11, %rd10;
	ld.const.f32 	%f40, [%rd12];
	mov.u64 	%rd13, B;
	add.s64 	%rd14, %rd13, %rd10;
	ld.const.f32 	%f41, [%rd14];
	fma.rn.f32 	%f42, %f40, %f41, %f66;
	ld.const.f32 	%f43, [%rd12+4];
	ld.const.f32 	%f44, [%rd14+4];
	fma.rn.f32 	%f45, %f43, %f44, %f42;
	ld.const.f32 	%f46, [%rd12+8];
	ld.const.f32 	%f47, [%rd14+8];
	fma.rn.f32 	%f48, %f46, %f47, %f45;
	ld.const.f32 	%f49, [%rd12+12];
	ld.const.f32 	%f50, [%rd14+12];
	fma.rn.f32 	%f66, %f49, %f50, %f48;
	add.s32 	%r21, %r21, 4;
$L__BB0_7:
	setp.eq.s32 	%p8, %r9, 0;
	@%p8 bra 	$L__BB0_12;
	setp.eq.s32 	%p9, %r9, 1;
	@%p9 bra 	$L__BB0_10;
	mul.wide.u32 	%rd15, %r21, 4;
	mov.u64 	%rd16, A;
	add.s64 	%rd17, %rd16, %rd15;
	ld.const.f32 	%f52, [%rd17];
	mov.u64 	%rd18, B;
	add.s64 	%rd19, %rd18, %rd15;
	ld.const.f32 	%f53, [%rd19];
	fma.rn.f32 	%f54, %f52, %f53, %f66;
	ld.const.f32 	%f55, [%rd17+4];
	ld.const.f32 	%f56, [%rd19+4];
	fma.rn.f32 	%f66, %f55, %f56, %f54;
	add.s32 	%r21, %r21, 2;
$L__BB0_10:
	and.b32  	%r18, %r2, 1;
	setp.eq.b32 	%p10, %r18, 1;
	not.pred 	%p11, %p10;
	@%p11 bra 	$L__BB0_12;
	mul.wide.u32 	%rd20, %r21, 4;
	mov.u64 	%rd21, A;
	add.s64 	%rd22, %rd21, %rd20;
	ld.const.f32 	%f57, [%rd22];
	mov.u64 	%rd23, B;
	add.s64 	%rd24, %rd23, %rd20;
	ld.const.f32 	%f58, [%rd24];
	fma.rn.f32 	%f66, %f57, %f58, %f66;
$L__BB0_12:
	cvta.to.global.u64 	%rd25, %rd5;
	mul.wide.u32 	%rd26, %r1, 4;
	add.s64 	%rd27, %rd25, %rd26;
	st.global.f32 	[%rd27], %f66;
$L__BB0_13:
	ret;

}


// ===== COMPILED SASS (sm_100) =====

	.target	sm_100

	.elftype	@"ET_EXEC"


//--------------------- .note.nv.tkinfo           --------------------------
	.section	.note.nv.tkinfo,"",@"SHT_NOTE"
	.sectionflags	@"SHF_NOTE_NV_TKINFO"
	.tkinfo
        /*0018*/ 	.word	0x00000002
        /*0030*/ 	.string	""
        /*0030*/ 	.string	"ptxas"
        /*0030*/ 	.string	"Cuda compilation tools, release 13.0, V13.0.88"
        /*0030*/ 	.string	"Build cuda_13.0.r13.0/compiler.36424714_0"
        /*0030*/ 	.string	"-arch sm_100 -m 64 "



//--------------------- .note.nv.cuinfo           --------------------------
	.section	.note.nv.cuinfo,"",@"SHT_NOTE"
	.sectionflags	@"SHF_NOTE_NV_CUINFO"
        /*0018*/ 	.short	0x0002
        /*001a*/ 	.short	0x0064
        /*001c*/ 	.short	0x0082
	.zero		2


//--------------------- .nv.info                  --------------------------
	.section	.nv.info,"",@"SHT_CUDA_INFO"
	.align	4


	//----- nvinfo : EIATTR_REGCOUNT
	.align		4
        /*0000*/ 	.byte	0x04, 0x2f
        /*0002*/ 	.short	(.L_3 - .L_2)
	.align		4
.L_2:
        /*0004*/ 	.word	index@(_Z8scalMultPf)
        /*0008*/ 	.word	0x00000013


	//----- nvinfo : EIATTR_FRAME_SIZE
	.align		4
.L_3:
        /*000c*/ 	.byte	0x04, 0x11
        /*000e*/ 	.short	(.L_5 - .L_4)
	.align		4
.L_4:
        /*0010*/ 	.word	index@(_Z8scalMultPf)
        /*0014*/ 	.word	0x00000000


	//----- nvinfo : EIATTR_MIN_STACK_SIZE
	.align		4
.L_5:
        /*0018*/ 	.byte	0x04, 0x12
        /*001a*/ 	.short	(.L_7 - .L_6)
	.align		4
.L_6:
        /*001c*/ 	.word	index@(_Z8scalMultPf)
        /*0020*/ 	.word	0x00000000
.L_7:


//--------------------- .nv.compat                --------------------------
	.section	.nv.compat,"",@"SHT_CUDA_COMPAT_INFO"
	.align	4
        /*0000*/ 	.byte	0x02, 0x09, 0x00, 0x00, 0x02, 0x02, 0x01, 0x00, 0x02, 0x05, 0x05, 0x00, 0x03, 0x07, 0x01, 0x01
        /*0010*/ 	.byte	0x02, 0x03, 0x00, 0x00, 0x02, 0x06, 0x01, 0x00, 0x04, 0x0b, 0x08, 0x00, 0x09, 0x00, 0x00, 0x00
        /*0020*/ 	.byte	0x00, 0x00, 0x00, 0x00


//--------------------- .nv.info._Z8scalMultPf    --------------------------
	.section	.nv.info._Z8scalMultPf,"",@"SHT_CUDA_INFO"
	.sectionflags	@""
	.align	4


	//----- nvinfo : EIATTR_CUDA_API_VERSION
	.align		4
        /*0000*/ 	.byte	0x04, 0x37
        /*0002*/ 	.short	(.L_9 - .L_8)
.L_8:
        /*0004*/ 	.word	0x00000082


	//----- nvinfo : EIATTR_KPARAM_INFO
	.align		4
.L_9:
        /*0008*/ 	.byte	0x04, 0x17
        /*000a*/ 	.short	(.L_11 - .L_10)
.L_10:
        /*000c*/ 	.word	0x00000000
        /*0010*/ 	.short	0x0000
        /*0012*/ 	.short	0x0000
        /*0014*/ 	.byte	0x00, 0xf5, 0x21, 0x00


	//----- nvinfo : EIATTR_SPARSE_MMA_MASK
	.align		4
.L_11:
        /*0018*/ 	.byte	0x03, 0x50
        /*001a*/ 	.short	0x0000


	//----- nvinfo : EIATTR_MAXREG_COUNT
	.align		4
        /*001c*/ 	.byte	0x03, 0x1b
        /*001e*/ 	.short	0x00ff


	//----- nvinfo : EIATTR_MERCURY_ISA_VERSION
	.align		4
        /*0020*/ 	.byte	0x03, 0x5f
        /*0022*/ 	.short	0x0101


	//----- nvinfo : EIATTR_VRC_CTA_INIT_COUNT
	.align		4
        /*0024*/ 	.byte	0x02, 0x4a
	.zero		1
	.zero		1


	//----- nvinfo : EIATTR_EXIT_INSTR_OFFSETS
	.align		4
        /*0028*/ 	.byte	0x04, 0x1c
        /*002a*/ 	.short	(.L_13 - .L_12)


	//   ....[0]....
.L_12:
        /*002c*/ 	.word	0x00000070


	//   ....[1]....
        /*0030*/ 	.word	0x000004e0


	//----- nvinfo : EIATTR_CBANK_PARAM_SIZE
	.align		4
.L_13:
        /*0034*/ 	.byte	0x03, 0x19
        /*0036*/ 	.short	0x0008


	//----- nvinfo : EIATTR_PARAM_CBANK
	.align		4
        /*0038*/ 	.byte	0x04, 0x0a
        /*003a*/ 	.short	(.L_15 - .L_14)
	.align		4
.L_14:
        /*003c*/ 	.word	index@(.nv.constant0._Z8scalMultPf)
        /*0040*/ 	.short	0x0380
        /*0042*/ 	.short	0x0008


	//----- nvinfo : EIATTR_SW_WAR
	.align		4
.L_15:
        /*0044*/ 	.byte	0x04, 0x36
        /*0046*/ 	.short	(.L_17 - .L_16)
.L_16:
        /*0048*/ 	.word	0x00000008
.L_17:


//--------------------- .nv.callgraph             --------------------------
	.section	.nv.callgraph,"",@"SHT_CUDA_CALLGRAPH"
	.align	4
	.sectionentsize	8
	.align		4
        /*0000*/ 	.word	0x00000000
	.align		4
        /*0004*/ 	.word	0xffffffff
	.align		4
        /*0008*/ 	.word	0x00000000
	.align		4
        /*000c*/ 	.word	0xfffffffe
	.align		4
        /*0010*/ 	.word	0x00000000
	.align		4
        /*0014*/ 	.word	0xfffffffd
	.align		4
        /*0018*/ 	.word	0x00000000
	.align		4
        /*001c*/ 	.word	0xfffffffc


//--------------------- .nv.constant3             --------------------------
	.section	.nv.constant3,"a",@progbits
	.align	4
.nv.constant3:
	.type		A,@object
	.size		A,(B - A)
A:
	.zero		4000
	.type		B,@object
	.size		B,(.L_1 - B)
B:
	.zero		4000
.L_1:


//--------------------- .text._Z8scalMultPf       --------------------------
	.section	.text._Z8scalMultPf,"ax",@progbits
	.align	128
        .global         _Z8scalMultPf
        .type           _Z8scalMultPf,@function
        .size           _Z8scalMultPf,(.L_x_5 - _Z8scalMultPf)
        .other          _Z8scalMultPf,@"STO_CUDA_ENTRY STV_DEFAULT"
_Z8scalMultPf:
.text._Z8scalMultPf:
[----:B------:R-:W-:Y:S01]  /*0000*/  LDC R1, c[0x0][0x37c] ;  /* 0x0000df00ff017b82 */ /* 0x000fe20000000800 */
[----:B------:R-:W0:Y:S07]  /*0010*/  S2R R0, SR_CTAID.X ;  /* 0x0000000000007919 */ /* 0x000e2e0000002500 */
[----:B------:R-:W0:Y:S01]  /*0020*/  LDC R5, c[0x0][0x360] ;  /* 0x0000d800ff057b82 */ /* 0x000e220000000800 */
[----:B------:R-:W0:Y:S02]  /*0030*/  S2R R2, SR_TID.X ;  /* 0x0000000000027919 */ /* 0x000e240000002100 */
[----:B0-----:R-:W-:-:S05]  /*0040*/  IMAD R3, R0, R5, R2 ;  /* 0x0000000500037224 */ /* 0x001fca00078e0202 */
[----:B------:R-:W-:-:S04]  /*0050*/  ISETP.GT.AND P0, PT, R3, 0x3e7, PT ;  /* 0x000003e70300780c */ /* 0x000fc80003f04270 */
[----:B------:R-:W-:-:S13]  /*0060*/  ISETP.NE.OR P0, PT, R2, RZ, P0 ;  /* 0x000000ff0200720c */ /* 0x000fda0000705670 */
[----:B------:R-:W-:Y:S05]  /*0070*/  @P0 EXIT ;  /* 0x000000000000094d */ /* 0x000fea0003800000 */
[----:B------:R-:W-:Y:S01]  /*0080*/  ISETP.GE.U32.AND P0, PT, R5, 0x8, PT ;  /* 0x000000080500780c */ /* 0x000fe20003f06070 */
[----:B------:R-:W-:Y:S02]  /*0090*/  HFMA2 R7, -RZ, RZ, 0, 0 ;  /* 0x00000000ff077431 */ /* 0x000fe400000001ff */
[----:B------:R-:W-:-:S10]  /*00a0*/  IMAD.MOV.U32 R4, RZ, RZ, RZ ;  /* 0x000000ffff047224 */ /* 0x000fd400078e00ff */
[----:B------:R-:W-:Y:S05]  /*00b0*/  @!P0 BRA `(.L_x_0) ;  /* 0x00000000007c8947 */ /* 0x000fea0003800000 */
[C---:B------:R-:W-:Y:S01]  /*00c0*/  LOP3.LUT R2, R5.reuse, 0xfffffff8, RZ, 0xc0, !PT ;  /* 0xfffffff805027812 */ /* 0x040fe200078ec0ff */
[----:B------:R-:W-:Y:S01]  /*00d0*/  UMOV UR11, 0x10 ;  /* 0x00000010000b7882 */ /* 0x000fe20000000000 */
[----:B------:R-:W-:Y:S01]  /*00e0*/  LOP3.LUT R4, R5, 0x7f8, RZ, 0xc0, !PT ;  /* 0x000007f805047812 */ /* 0x000fe200078ec0ff */
[----:B------:R-:W-:Y:S01]  /*00f0*/  UMOV UR10, 0xfb0 ;  /* 0x00000fb0000a7882 */ /* 0x000fe20000000000 */
[----:B------:R-:W-:Y:S01]  /*0100*/  MOV R7, RZ ;  /* 0x000000ff00077202 */ /* 0x000fe20000000f00 */
[----:B------:R-:W-:-:S07]  /*0110*/  IMAD.MOV R6, RZ, RZ, -R2 ;  /* 0x000000ffff067224 */ /* 0x000fce00078e0a02 */
.L_x_1:
[----:B------:R-:W-:Y:S01]  /*0120*/  MOV R14, UR10 ;  /* 0x0000000a000e7c02 */ /* 0x000fe20008000f00 */
[----:B------:R-:W-:Y:S01]  /*0130*/  IMAD.U32 R15, RZ, RZ, UR10 ;  /* 0x0000000aff0f7e24 */ /* 0x000fe2000f8e00ff */
[----:B------:R-:W-:Y:S01]  /*0140*/  MOV R16, UR10 ;  /* 0x0000000a00107c02 */ /* 0x000fe20008000f00 */
[----:B------:R-:W0:Y:S01]  /*0150*/  LDCU.64 UR4, c[0x3][UR11+-0x10] ;  /* 0x00fffe000b0477ac */ /* 0x000e220008000a00 */
[----:B------:R-:W0:Y:S01]  /*0160*/  LDC.64 R10, c[0x3][R14+-0x10] ;  /* 0x00fffc000e0a7b82 */ /* 0x000e220000000a00 */
[----:B------:R-:W-:Y:S01]  /*0170*/  MOV R3, UR10 ;  /* 0x0000000a00037c02 */ /* 0x000fe20008000f00 */
[----:B------:R-:W-:Y:S01]  /*0180*/  VIADD R6, R6, 0x8 ;  /* 0x0000000806067836 */ /* 0x000fe20000000000 */
[----:B------:R-:W1:Y:S01]  /*0190*/  LDCU.64 UR6, c[0x3][UR11+-0x8] ;  /* 0x00ffff000b0677ac */ /* 0x000e620008000a00 */
[----:B------:R-:W2:Y:S04]  /*01a0*/  LDCU.64 UR8, c[0x3][UR11] ;  /* 0x00c000000b0877ac */ /* 0x000ea80008000a00 */
[----:B------:R-:W1:Y:S01]  /*01b0*/  LDC.64 R12, c[0x3][R15+-0x8] ;  /* 0x00fffe000f0c7b82 */ /* 0x000e620000000a00 */
[----:B------:R-:W-:Y:S01]  /*01c0*/  ISETP.NE.AND P0, PT, R6, RZ, PT ;  /* 0x000000ff0600720c */ /* 0x000fe20003f05270 */
[----:B------:R-:W-:-:S06]  /*01d0*/  UIADD3 UR10, UPT, UPT, UR10, 0x20, URZ ;  /* 0x000000200a0a7890 */ /* 0x000fcc000fffe0ff */
[----:B------:R-:W2:Y:S08]  /*01e0*/  LDC.64 R8, c[0x3][R16] ;  /* 0x00c0000010087b82 */ /* 0x000eb00000000a00 */
[----:B------:R-:W3:Y:S01]  /*01f0*/  LDC.64 R2, c[0x3][R3+0x8] ;  /* 0x00c0020003027b82 */ /* 0x000ee20000000a00 */
[----:B0-----:R-:W-:-:S04]  /*0200*/  FFMA R10, R10, UR4, R7 ;  /* 0x000000040a0a7c23 */ /* 0x001fc80008000007 */
[----:B------:R-:W-:Y:S01]  /*0210*/  FFMA R11, R11, UR5, R10 ;  /* 0x000000050b0b7c23 */ /* 0x000fe2000800000a */
[----:B------:R-:W3:Y:S03]  /*0220*/  LDCU.64 UR4, c[0x3][UR11+0x8] ;  /* 0x00c001000b0477ac */ /* 0x000ee60008000a00 */
[----:B-1----:R-:W-:Y:S01]  /*0230*/  FFMA R12, R12, UR6, R11 ;  /* 0x000000060c0c7c23 */ /* 0x002fe2000800000b */
[----:B------:R-:W-:-:S03]  /*0240*/  UIADD3 UR11, UPT, UPT, UR11, 0x20, URZ ;  /* 0x000000200b0b7890 */ /* 0x000fc6000fffe0ff */
[----:B------:R-:W-:-:S04]  /*0250*/  FFMA R13, R13, UR7, R12 ;  /* 0x000000070d0d7c23 */ /* 0x000fc8000800000c */
[----:B--2---:R-:W-:-:S04]  /*0260*/  FFMA R8, R8, UR8, R13 ;  /* 0x0000000808087c23 */ /* 0x004fc8000800000d */
[----:B------:R-:W-:-:S04]  /*0270*/  FFMA R9, R9, UR9, R8 ;  /* 0x0000000909097c23 */ /* 0x000fc80008000008 */
[----:B---3--:R-:W-:-:S04]  /*0280*/  FFMA R2, R2, UR4, R9 ;  /* 0x0000000402027c23 */ /* 0x008fc80008000009 */
[----:B------:R-:W-:Y:S01]  /*0290*/  FFMA R7, R3, UR5, R2 ;  /* 0x0000000503077c23 */ /* 0x000fe20008000002 */
[----:B------:R-:W-:Y:S06]  /*02a0*/  @P0 BRA `(.L_x_1) ;  /* 0xfffffffc009c0947 */ /* 0x000fec000383ffff */
.L_x_0:
[----:B------:R-:W-:Y:S01]  /*02b0*/  LOP3.LUT R2, R5, 0x7, RZ, 0xc0, !PT ;  /* 0x0000000705027812 */ /* 0x000fe200078ec0ff */
[----:B------:R-:W0:Y:S03]  /*02c0*/  LDCU.64 UR4, c[0x0][0x358] ;  /* 0x00006b00ff0477ac */ /* 0x000e260008000a00 */
[----:B------:R-:W-:-:S13]  /*02d0*/  ISETP.NE.AND P0, PT, R2, RZ, PT ;  /* 0x000000ff0200720c */ /* 0x000fda0003f05270 */
[----:B------:R-:W-:Y:S05]  /*02e0*/  @!P0 BRA `(.L_x_2) ;  /* 0x0000000000708947 */ /* 0x000fea0003800000 */
[----:B------:R-:W-:Y:S02]  /*02f0*/  ISETP.GE.U32.AND P0, PT, R2, 0x4, PT ;  /* 0x000000040200780c */ /* 0x000fe40003f06070 */
[----:B------:R-:W-:-:S04]  /*0300*/  LOP3.LUT R3, R5, 0x3, RZ, 0xc0, !PT ;  /* 0x0000000305037812 */ /* 0x000fc800078ec0ff */
[----:B------:R-:W-:-:S07]  /*0310*/  ISETP.NE.AND P1, PT, R3, RZ, PT ;  /* 0x000000ff0300720c */ /* 0x000fce0003f25270 */
[----:B------:R-:W-:Y:S06]  /*0320*/  @!P0 BRA `(.L_x_3) ;  /* 0x0000000000288947 */ /* 0x000fec0003800000 */
[C---:B------:R-:W-:Y:S02]  /*0330*/  SHF.L.U32 R2, R4.reuse, 0x2, RZ ;  /* 0x0000000204027819 */ /* 0x040fe400000006ff */
[----:B------:R-:W-:Y:S02]  /*0340*/  IADD3 R4, PT, PT, R4, 0x4, RZ ;  /* 0x0000000404047810 */ /* 0x000fe40007ffe0ff */
[----:B------:R-:W1:Y:S08]  /*0350*/  LDC.64 R8, c[0x3][R2] ;  /* 0x00c0000002087b82 */ /* 0x000e700000000a00 */
[----:B------:R-:W1:Y:S08]  /*0360*/  LDC.64 R10, c[0x3][R2+0xfa0] ;  /* 0x00c3e800020a7b82 */ /* 0x000e700000000a00 */
[----:B------:R-:W2:Y:S08]  /*0370*/  LDC.64 R12, c[0x3][R2+0x8] ;  /* 0x00c00200020c7b82 */ /* 0x000eb00000000a00 */
[----:B------:R-:W2:Y:S01]  /*0380*/  LDC.64 R14, c[0x3][R2+0xfa8] ;  /* 0x00c3ea00020e7b82 */ /* 0x000ea20000000a00 */
[----:B-1----:R-:W-:-:S04]  /*0390*/  FFMA R8, R8, R10, R7 ;  /* 0x0000000a08087223 */ /* 0x002fc80000000007 */
[----:B------:R-:W-:-:S04]  /*03a0*/  FFMA R9, R9, R11, R8 ;  /* 0x0000000b09097223 */ /* 0x000fc80000000008 */
[----:B--2---:R-:W-:-:S04]  /*03b0*/  FFMA R12, R12, R14, R9 ;  /* 0x0000000e0c0c7223 */ /* 0x004fc80000000009 */
[----:B------:R-:W-:-:S07]  /*03c0*/  FFMA R7, R13, R15, R12 ;  /* 0x0000000f0d077223 */ /* 0x000fce000000000c */
.L_x_3:
[----:B------:R-:W-:Y:S05]  /*03d0*/  @!P1 BRA `(.L_x_2) ;  /* 0x0000000000349947 */ /* 0x000fea0003800000 */
[----:B------:R-:W-:Y:S02]  /*03e0*/  ISETP.NE.AND P0, PT, R3, 0x1, PT ;  /* 0x000000010300780c */ /* 0x000fe40003f05270 */
[----:B------:R-:W-:-:S04]  /*03f0*/  LOP3.LUT R5, R5, 0x1, RZ, 0xc0, !PT ;  /* 0x0000000105057812 */ /* 0x000fc800078ec0ff */
[----:B------:R-:W-:-:S07]  /*0400*/  ISETP.NE.U32.AND P1, PT, R5, 0x1, PT ;  /* 0x000000010500780c */ /* 0x000fce0003f25070 */
[C---:B------:R-:W-:Y:S01]  /*0410*/  @P0 IMAD.SHL.U32 R5, R4.reuse, 0x4, RZ ;  /* 0x0000000404050824 */ /* 0x040fe200078e00ff */
[----:B------:R-:W-:-:S03]  /*0420*/  @P0 IADD3 R4, PT, PT, R4, 0x2, RZ ;  /* 0x0000000204040810 */ /* 0x000fc60007ffe0ff */
[----:B------:R-:W1:Y:S02]  /*0430*/  @P0 LDC.64 R8, c[0x3][R5] ;  /* 0x00c0000005080b82 */ /* 0x000e640000000a00 */
[----:B------:R-:W-:-:S06]  /*0440*/  @!P1 SHF.L.U32 R4, R4, 0x2, RZ ;  /* 0x0000000204049819 */ /* 0x000fcc00000006ff */
[----:B------:R-:W1:Y:S08]  /*0450*/  @P0 LDC.64 R10, c[0x3][R5+0xfa0] ;  /* 0x00c3e800050a0b82 */ /* 0x000e700000000a00 */
[----:B------:R-:W2:Y:S08]  /*0460*/  @!P1 LDC R2, c[0x3][R4] ;  /* 0x00c0000004029b82 */ /* 0x000eb00000000800 */
[----:B------:R-:W2:Y:S01]  /*0470*/  @!P1 LDC R3, c[0x3][R4+0xfa0] ;  /* 0x00c3e80004039b82 */ /* 0x000ea20000000800 */
[----:B-1----:R-:W-:-:S04]  /*0480*/  @P0 FFMA R8, R8, R10, R7 ;  /* 0x0000000a08080223 */ /* 0x002fc80000000007 */
[----:B------:R-:W-:-:S04]  /*0490*/  @P0 FFMA R7, R9, R11, R8 ;  /* 0x0000000b09070223 */ /* 0x000fc80000000008 */
[----:B--2---:R-:W-:-:S07]  /*04a0*/  @!P1 FFMA R7, R2, R3, R7 ;  /* 0x0000000302079223 */ /* 0x004fce0000000007 */
.L_x_2:
[----:B------:R-:W1:Y:S02]  /*04b0*/  LDC.64 R2, c[0x0][0x380] ;  /* 0x0000e000ff027b82 */ /* 0x000e640000000a00 */
[----:B-1----:R-:W-:-:S05]  /*04c0*/  IMAD.WIDE.U32 R2, R0, 0x4, R2 ;  /* 0x0000000400027825 */ /* 0x002fca00078e0002 */
[----:B0-----:R-:W-:Y:S01]  /*04d0*/  STG.E desc[UR4][R2.64], R7 ;  /* 0x0000000702007986 */ /* 0x001fe2000c101904 */
[----:B------:R-:W-:Y:S05]  /*04e0*/  EXIT ;  /* 0x000000000000794d */ /* 0x000fea0003800000 */
.L_x_4:
[----:B------:R-:W-:-:S00]  /*04f0*/  BRA `(.L_x_4) ;  /* 0xfffffffc00fc7947 */ /* 0x000fc0000383ffff */
[----:B------:R-:W-:-:S00]  /*0500*/  NOP ;  /* 0x0000000000007918 */ /* 0x000fc00000000000 */
[----:B------:R-:W-:-:S00]  /*0510*/  NOP ;  /* 0x0000000000007918 */ /* 0x000fc00000000000 */
[----:B------:R-:W-:-:S00]  /*0520*/  NOP ;  /* 0x0000000000007918 */ /* 0x000fc00000000000 */
[----:B------:R-:W-:-:S00]  /*0530*/  NOP ;  /* 0x0000000000007918 */ /* 0x000fc00000000000 */
[----:B------:R-:W-:-:S00]  /*0540*/  NOP ;  /* 0x0000000000007918 */ /* 0x000fc00000000000 */
[----:B------:R-:W-:-:S00]  /*0550*/  NOP ;  /* 0x0000000000007918 */ /* 0x000fc00000000000 */
[----:B------:R-:W-:-:S00]  /*0560*/  NOP ;  /* 0x0000000000007918 */ /* 0x000fc00000000000 */
[----:B------:R-:W-:-:S00]  /*0570*/  NOP ;  /* 0x0000000000007918 */ /* 0x000fc00000000000 */
.L_x_5:


//--------------------- .nv.shared.reserved.0     --------------------------
	.section	.nv.shared.reserved.0,"aw",@nobits
	.weak		__nv_reservedSMEM_offset_0_alias
	.size		__nv_reservedSMEM_offset_0_alias, 0, 64
	.other		__nv_reservedSMEM_offset_0_alias,@"STO_CUDA_RESERVED_SHARED STV_DEFAULT"
__nv_reservedSMEM_offset_0_alias:
	.zero		0
	.zero		64


//--------------------- .nv.constant0._Z8scalMultPf --------------------------
	.section	.nv.constant0._Z8scalMultPf,"a",@progbits
	.sectionflags	@""
	.align	4
.nv.constant0._Z8scalMultPf:
	.zero		904


//--------------------- SYMBOLS --------------------------

	.type		.nv.reservedSmem.offset0,@object
	.size		.nv.reservedSmem.offset0,0x4
